//
// Generated by NVIDIA NVVM Compiler
//
// Compiler Build ID: CL-36424714
// Cuda compilation tools, release 13.0, V13.0.88
// Based on NVVM 20.0.0
//

.version 9.0
.target sm_100
.address_size 64

	// .globl	_Z4initPK8Electroni

.visible .entry _Z4initPK8Electroni(
	.param .u64 .ptr .align 1 _Z4initPK8Electroni_param_0,
	.param .u32 _Z4initPK8Electroni_param_1
)
{


	ret;

}
	// .globl	_Z6updateP8Electron
.visible .entry _Z6updateP8Electron(
	.param .u64 .ptr .align 1 _Z6updateP8Electron_param_0
)
{
	.reg .b32 	%r<2>;
	.reg .b32 	%f<4>;
	.reg .b64 	%rd<5>;

	ld.param.u64 	%rd1, [_Z6updateP8Electron_param_0];
	cvta.to.global.u64 	%rd2, %rd1;
	mov.u32 	%r1, %tid.x;
	mul.wide.u32 	%rd3, %r1, 28;
	add.s64 	%rd4, %rd2, %rd3;
	ld.global.f32 	%f1, [%rd4+20];
	ld.global.f32 	%f2, [%rd4+4];
	add.f32 	%f3, %f1, %f2;
	st.global.f32 	[%rd4+4], %f3;
	ret;

}


// ===== COMPILED SASS (sm_100) =====

	.target	sm_100

	.elftype	@"ET_EXEC"


//--------------------- .note.nv.tkinfo           --------------------------
	.section	.note.nv.tkinfo,"",@"SHT_NOTE"
	.sectionflags	@"SHF_NOTE_NV_TKINFO"
	.tkinfo
        /*0018*/ 	.word	0x00000002
        /*0030*/ 	.string	""
        /*0030*/ 	.string	"ptxas"
        /*0030*/ 	.string	"Cuda compilation tools, release 13.0, V13.0.88"
        /*0030*/ 	.string	"Build cuda_13.0.r13.0/compiler.36424714_0"
        /*0030*/ 	.string	"-arch sm_100 -m 64 "



//--------------------- .note.nv.cuinfo           --------------------------
	.section	.note.nv.cuinfo,"",@"SHT_NOTE"
	.sectionflags	@"SHF_NOTE_NV_CUINFO"
        /*0018*/ 	.short	0x0002
        /*001a*/ 	.short	0x0064
        /*001c*/ 	.short	0x0082
	.zero		2


//--------------------- .nv.info                  --------------------------
	.section	.nv.info,"",@"SHT_CUDA_INFO"
	.align	4


	//----- nvinfo : EIATTR_REGCOUNT
	.align		4
        /*0000*/ 	.byte	0x04, 0x2f
        /*0002*/ 	.short	(.L_1 - .L_0)
	.align		4
.L_0:
        /*0004*/ 	.word	index@(_Z4initPK8Electroni)
        /*0008*/ 	.word	0x00000004


	//----- nvinfo : EIATTR_FRAME_SIZE
	.align		4
.L_1:
        /*000c*/ 	.byte	0x04, 0x11
        /*000e*/ 	.short	(.L_3 - .L_2)
	.align		4
.L_2:
        /*0010*/ 	.word	index@(_Z4initPK8Electroni)
        /*0014*/ 	.word	0x00000000


	//----- nvinfo : EIATTR_REGCOUNT
	.align		4
.L_3:
        /*0018*/ 	.byte	0x04, 0x2f
        /*001a*/ 	.short	(.L_5 - .L_4)
	.align		4
.L_4:
        /*001c*/ 	.word	index@(_Z6updateP8Electron)
        /*0020*/ 	.word	0x00000008


	//----- nvinfo : EIATTR_FRAME_SIZE
	.align		4
.L_5:
        /*0024*/ 	.byte	0x04, 0x11
        /*0026*/ 	.short	(.L_7 - .L_6)
	.align		4
.L_6:
        /*0028*/ 	.word	index@(_Z6updateP8Electron)
        /*002c*/ 	.word	0x00000000


	//----- nvinfo : EIATTR_MIN_STACK_SIZE
	.align		4
.L_7:
        /*0030*/ 	.byte	0x04, 0x12
        /*0032*/ 	.short	(.L_9 - .L_8)
	.align		4
.L_8:
        /*0034*/ 	.word	index@(_Z6updateP8Electron)
        /*0038*/ 	.word	0x00000000


	//----- nvinfo : EIATTR_MIN_STACK_SIZE
	.align		4
.L_9:
        /*003c*/ 	.byte	0x04, 0x12
        /*003e*/ 	.short	(.L_11 - .L_10)
	.align		4
.L_10:
        /*0040*/ 	.word	index@(_Z4initPK8Electroni)
        /*0044*/ 	.word	0x00000000
.L_11:


//--------------------- .nv.compat                --------------------------
	.section	.nv.compat,"",@"SHT_CUDA_COMPAT_INFO"
	.align	4
        /*0000*/ 	.byte	0x02, 0x09, 0x00, 0x00, 0x02, 0x02, 0x01, 0x00, 0x02, 0x05, 0x05, 0x00, 0x03, 0x07, 0x01, 0x01
        /*0010*/ 	.byte	0x02, 0x03, 0x00, 0x00, 0x02, 0x06, 0x01, 0x00, 0x04, 0x0b, 0x08, 0x00, 0x09, 0x00, 0x00, 0x00
        /*0020*/ 	.byte	0x00, 0x00, 0x00, 0x00


//--------------------- .nv.info._Z6updateP8Electron --------------------------
	.section	.nv.info._Z6updateP8Electron,"",@"SHT_CUDA_INFO"
	.sectionflags	@""
	.align	4


	//----- nvinfo : EIATTR_CUDA_API_VERSION
	.align		4
        /*0000*/ 	.byte	0x04, 0x37
        /*0002*/ 	.short	(.L_13 - .L_12)
.L_12:
        /*0004*/ 	.word	0x00000082


	//----- nvinfo : EIATTR_KPARAM_INFO
	.align		4
.L_13:
        /*0008*/ 	.byte	0x04, 0x17
        /*000a*/ 	.short	(.L_15 - .L_14)
.L_14:
        /*000c*/ 	.word	0x00000000
        /*0010*/ 	.short	0x0000
        /*0012*/ 	.short	0x0000
        /*0014*/ 	.byte	0x00, 0xf5, 0x21, 0x00


	//----- nvinfo : EIATTR_SPARSE_MMA_MASK
	.align		4
.L_15:
        /*0018*/ 	.byte	0x03, 0x50
        /*001a*/ 	.short	0x0000


	//----- nvinfo : EIATTR_MAXREG_COUNT
	.align		4
        /*001c*/ 	.byte	0x03, 0x1b
        /*001e*/ 	.short	0x00ff


	//----- nvinfo : EIATTR_MERCURY_ISA_VERSION
	.align		4
        /*0020*/ 	.byte	0x03, 0x5f
        /*0022*/ 	.short	0x0101


	//----- nvinfo : EIATTR_VRC_CTA_INIT_COUNT
	.align		4
        /*0024*/ 	.byte	0x02, 0x4a
	.zero		1
	.zero		1


	//----- nvinfo : EIATTR_EXIT_INSTR_OFFSETS
	.align		4
        /*0028*/ 	.byte	0x04, 0x1c
        /*002a*/ 	.short	(.L_17 - .L_16)


	//   ....[0]....
.L_16:
        /*002c*/ 	.word	0x00000090


	//----- nvinfo : EIATTR_CBANK_PARAM_SIZE
	.align		4
.L_17:
        /*0030*/ 	.byte	0x03, 0x19
        /*0032*/ 	.short	0x0008


	//----- nvinfo : EIATTR_PARAM_CBANK
	.align		4
        /*0034*/ 	.byte	0x04, 0x0a
        /*0036*/ 	.short	(.L_19 - .L_18)
	.align		4
.L_18:
        /*0038*/ 	.word	index@(.nv.constant0._Z6updateP8Electron)
        /*003c*/ 	.short	0x0380
        /*003e*/ 	.short	0x0008


	//----- nvinfo : EIATTR_SW_WAR
	.align		4
.L_19:
        /*0040*/ 	.byte	0x04, 0x36
        /*0042*/ 	.short	(.L_21 - .L_20)
.L_20:
        /*0044*/ 	.word	0x00000008
.L_21:


//--------------------- .nv.info._Z4initPK8Electroni --------------------------
	.section	.nv.info._Z4initPK8Electroni,"",@"SHT_CUDA_INFO"
	.sectionflags	@""
	.align	4


	//----- nvinfo : EIATTR_CUDA_API_VERSION
	.align		4
        /*0000*/ 	.byte	0x04, 0x37
        /*0002*/ 	.short	(.L_23 - .L_22)
.L_22:
        /*0004*/ 	.word	0x00000082


	//----- nvinfo : EIATTR_KPARAM_INFO
	.align		4
.L_23:
        /*0008*/ 	.byte	0x04, 0x17
        /*000a*/ 	.short	(.L_25 - .L_24)
.L_24:
        /*000c*/ 	.word	0x00000000
        /*0010*/ 	.short	0x0001
        /*0012*/ 	.short	0x0008
        /*0014*/ 	.byte	0x00, 0xf0, 0x11, 0x00


	//----- nvinfo : EIATTR_KPARAM_INFO
	.align		4
.L_25:
        /*0018*/ 	.byte	0x04, 0x17
        /*001a*/ 	.short	(.L_27 - .L_26)
.L_26:
        /*001c*/ 	.word	0x00000000
        /*0020*/ 	.short	0x0000
        /*0022*/ 	.short	0x0000
        /*0024*/ 	.byte	0x00, 0xf5, 0x21, 0x00


	//----- nvinfo : EIATTR_SPARSE_MMA_MASK
	.align		4
.L_27:
        /*0028*/ 	.byte	0x03, 0x50
        /*002a*/ 	.short	0x0000


	//----- nvinfo : EIATTR_MAXREG_COUNT
	.align		4
        /*002c*/ 	.byte	0x03, 0x1b
        /*002e*/ 	.short	0x00ff


	//----- nvinfo : EIATTR_MERCURY_ISA_VERSION
	.align		4
        /*0030*/ 	.byte	0x03, 0x5f
        /*0032*/ 	.short	0x0101


	//----- nvinfo : EIATTR_VRC_CTA_INIT_COUNT
	.align		4
        /*0034*/ 	.byte	0x02, 0x4a
	.zero		1
	.zero		1


	//----- nvinfo : EIATTR_EXIT_INSTR_OFFSETS
	.align		4
        /*0038*/ 	.byte	0x04, 0x1c
        /*003a*/ 	.short	(.L_29 - .L_28)


	//   ....[0]....
.L_28:
        /*003c*/ 	.word	0x00000010


	//----- nvinfo : EIATTR_CBANK_PARAM_SIZE
	.align		4
.L_29:
        /*0040*/ 	.byte	0x03, 0x19
        /*0042*/ 	.short	0x000c


	//----- nvinfo : EIATTR_PARAM_CBANK
	.align		4
        /*0044*/ 	.byte	0x04, 0x0a
        /*0046*/ 	.short	(.L_31 - .L_30)
	.align		4
.L_30:
        /*0048*/ 	.word	index@(.nv.constant0._Z4initPK8Electroni)
        /*004c*/ 	.short	0x0380
        /*004e*/ 	.short	0x000c


	//----- nvinfo : EIATTR_SW_WAR
	.align		4
.L_31:
        /*0050*/ 	.byte	0x04, 0x36
        /*0052*/ 	.short	(.L_33 - .L_32)
.L_32:
        /*0054*/ 	.word	0x00000008
.L_33:


//--------------------- .nv.callgraph             --------------------------
	.section	.nv.callgraph,"",@"SHT_CUDA_CALLGRAPH"
	.align	4
	.sectionentsize	8
	.align		4
        /*0000*/ 	.word	0x00000000
	.align		4
        /*0004*/ 	.word	0xffffffff
	.align		4
        /*0008*/ 	.word	0x00000000
	.align		4
        /*000c*/ 	.word	0xfffffffe
	.align		4
        /*0010*/ 	.word	0x00000000
	.align		4
        /*0014*/ 	.word	0xfffffffd
	.align		4
        /*0018*/ 	.word	0x00000000
	.align		4
        /*001c*/ 	.word	0xfffffffc


//--------------------- .text._Z6updateP8Electron --------------------------
	.section	.text._Z6updateP8Electron,"ax",@progbits
	.align	128
        .global         _Z6updateP8Electron
        .type           _Z6updateP8Electron,@function
        .size           _Z6updateP8Electron,(.L_x_2 - _Z6updateP8Electron)
        .other          _Z6updateP8Electron,@"STO_CUDA_ENTRY STV_DEFAULT"
_Z6updateP8Electron:
.text._Z6updateP8Electron:
[----:B------:R-:W-:Y:S01]  /*0000*/  LDC R1, c[0x0][0x37c] ;  /* 0x0000df00ff017b82 */ /* 0x000fe20000000800 */
[----:B------:R-:W0:Y:S07]  /*0010*/  S2R R5, SR_TID.X ;  /* 0x0000000000057919 */ /* 0x000e2e0000002100 */
[----:B------:R-:W0:Y:S01]  /*0020*/  LDC.64 R2, c[0x0][0x380] ;  /* 0x0000e000ff027b82 */ /* 0x000e220000000a00 */
[----:B------:R-:W1:Y:S01]  /*0030*/  LDCU.64 UR4, c[0x0][0x358] ;  /* 0x00006b00ff0477ac */ /* 0x000e620008000a00 */
[----:B0-----:R-:W-:-:S05]  /*0040*/  IMAD.WIDE.U32 R2, R5, 0x1c, R2 ;  /* 0x0000001c05027825 */ /* 0x001fca00078e0002 */
[----:B-1----:R-:W2:Y:S04]  /*0050*/  LDG.E R0, desc[UR4][R2.64+0x14] ;  /* 0x0000140402007981 */ /* 0x002ea8000c1e1900 */
[----:B------:R-:W2:Y:S02]  /*0060*/  LDG.E R5, desc[UR4][R2.64+0x4] ;  /* 0x0000040402057981 */ /* 0x000ea4000c1e1900 */
[----:B--2---:R-:W-:-:S05]  /*0070*/  FADD R5, R0, R5 ;  /* 0x0000000500057221 */ /* 0x004fca0000000000 */
[----:B------:R-:W-:Y:S01]  /*0080*/  STG.E desc[UR4][R2.64+0x4], R5 ;  /* 0x0000040502007986 */ /* 0x000fe2000c101904 */
[----:B------:R-:W-:Y:S05]  /*0090*/  EXIT ;  /* 0x000000000000794d */ /* 0x000fea0003800000 */
.L_x_0:
[----:B------:R-:W-:-:S00]  /*00a0*/  BRA `(.L_x_0) ;  /* 0xfffffffc00fc7947 */ /* 0x000fc0000383ffff */
[----:B------:R-:W-:-:S00]  /*00b0*/  NOP ;  /* 0x0000000000007918 */ /* 0x000fc00000000000 */
        /* <DEDUP_REMOVED lines=12> */
.L_x_2:


//--------------------- .text._Z4initPK8Electroni --------------------------
	.section	.text._Z4initPK8Electroni,"ax",@progbits
	.align	128
        .global         _Z4initPK8Electroni
        .type           _Z4initPK8Electroni,@function
        .size           _Z4initPK8Electroni,(.L_x_3 - _Z4initPK8Electroni)
        .other          _Z4initPK8Electroni,@"STO_CUDA_ENTRY STV_DEFAULT"
_Z4initPK8Electroni:
.text._Z4initPK8Electroni:
[----:B------:R-:W-:Y:S01]  /*0000*/  LDC R1, c[0x0][0x37c] ;  /* 0x0000df00ff017b82 */ /* 0x000fe20000000800 */
[----:B------:R-:W-:Y:S05]  /*0010*/  EXIT ;  /* 0x000000000000794d */ /* 0x000fea0003800000 */
.L_x_1:
        /* <DEDUP_REMOVED lines=14> */
.L_x_3:


//--------------------- .nv.shared.reserved.0     --------------------------
	.section	.nv.shared.reserved.0,"aw",@nobits
	.weak		__nv_reservedSMEM_offset_0_alias
	.size		__nv_reservedSMEM_offset_0_alias, 0, 64
	.other		__nv_reservedSMEM_offset_0_alias,@"STO_CUDA_RESERVED_SHARED STV_DEFAULT"
__nv_reservedSMEM_offset_0_alias:
	.zero		0
	.zero		64


//--------------------- .nv.constant0._Z6updateP8Electron --------------------------
	.section	.nv.constant0._Z6updateP8Electron,"a",@progbits
	.sectionflags	@""
	.align	4
.nv.constant0._Z6updateP8Electron:
	.zero		904


//--------------------- .nv.constant0._Z4initPK8Electroni --------------------------
	.section	.nv.constant0._Z4initPK8Electroni,"a",@progbits
	.sectionflags	@""
	.align	4
.nv.constant0._Z4initPK8Electroni:
	.zero		908


//--------------------- SYMBOLS --------------------------

	.type		.nv.reservedSmem.offset0,@object
	.size		.nv.reservedSmem.offset0,0x4
